//
// Generated by NVIDIA NVVM Compiler
//
// Compiler Build ID: CL-36424714
// Cuda compilation tools, release 13.0, V13.0.88
// Based on NVVM 20.0.0
//

.version 9.0
.target sm_100
.address_size 64

	// .globl	_Z6kernelPiS_Pj
// _ZZ6kernelPiS_PjE4temp has been demoted

.visible .entry _Z6kernelPiS_Pj(
	.param .u64 .ptr .align 1 _Z6kernelPiS_Pj_param_0,
	.param .u64 .ptr .align 1 _Z6kernelPiS_Pj_param_1,
	.param .u64 .ptr .align 1 _Z6kernelPiS_Pj_param_2
)
{
	.reg .pred 	%p<3>;
	.reg .b32 	%r<85>;
	.reg .b64 	%rd<10>;
	// demoted variable
	.shared .align 4 .b8 _ZZ6kernelPiS_PjE4temp[4096];
	ld.param.u64 	%rd2, [_Z6kernelPiS_Pj_param_0];
	ld.param.u64 	%rd3, [_Z6kernelPiS_Pj_param_1];
	ld.param.u64 	%rd1, [_Z6kernelPiS_Pj_param_2];
	cvta.to.global.u64 	%rd4, %rd3;
	cvta.to.global.u64 	%rd5, %rd2;
	mov.u32 	%r5, %ntid.x;
	mov.u32 	%r6, %ctaid.x;
	mov.u32 	%r7, %tid.x;
	mad.lo.s32 	%r8, %r5, %r6, %r7;
	mul.wide.s32 	%rd6, %r8, 4;
	add.s64 	%rd7, %rd5, %rd6;
	ld.global.u32 	%r9, [%rd7];
	add.s64 	%rd8, %rd4, %rd6;
	ld.global.u32 	%r10, [%rd8];
	mul.lo.s32 	%r11, %r10, %r9;
	shl.b32 	%r12, %r7, 2;
	mov.u32 	%r13, _ZZ6kernelPiS_PjE4temp;
	add.s32 	%r14, %r13, %r12;
	st.shared.u32 	[%r14], %r11;
	bar.sync 	0;
	setp.ne.s32 	%p1, %r7, 0;
	@%p1 bra 	$L__BB0_4;
	mov.b32 	%r84, 0;
	mov.b32 	%r83, 64;
$L__BB0_2:
	add.s32 	%r18, %r13, %r83;
	ld.shared.u32 	%r19, [%r18+-64];
	add.s32 	%r20, %r19, %r84;
	ld.shared.u32 	%r21, [%r18+-60];
	add.s32 	%r22, %r21, %r20;
	ld.shared.u32 	%r23, [%r18+-56];
	add.s32 	%r24, %r23, %r22;
	ld.shared.u32 	%r25, [%r18+-52];
	add.s32 	%r26, %r25, %r24;
	ld.shared.u32 	%r27, [%r18+-48];
	add.s32 	%r28, %r27, %r26;
	ld.shared.u32 	%r29, [%r18+-44];
	add.s32 	%r30, %r29, %r28;
	ld.shared.u32 	%r31, [%r18+-40];
	add.s32 	%r32, %r31, %r30;
	ld.shared.u32 	%r33, [%r18+-36];
	add.s32 	%r34, %r33, %r32;
	ld.shared.u32 	%r35, [%r18+-32];
	add.s32 	%r36, %r35, %r34;
	ld.shared.u32 	%r37, [%r18+-28];
	add.s32 	%r38, %r37, %r36;
	ld.shared.u32 	%r39, [%r18+-24];
	add.s32 	%r40, %r39, %r38;
	ld.shared.u32 	%r41, [%r18+-20];
	add.s32 	%r42, %r41, %r40;
	ld.shared.u32 	%r43, [%r18+-16];
	add.s32 	%r44, %r43, %r42;
	ld.shared.u32 	%r45, [%r18+-12];
	add.s32 	%r46, %r45, %r44;
	ld.shared.u32 	%r47, [%r18+-8];
	add.s32 	%r48, %r47, %r46;
	ld.shared.u32 	%r49, [%r18+-4];
	add.s32 	%r50, %r49, %r48;
	ld.shared.u32 	%r51, [%r18];
	add.s32 	%r52, %r51, %r50;
	ld.shared.u32 	%r53, [%r18+4];
	add.s32 	%r54, %r53, %r52;
	ld.shared.u32 	%r55, [%r18+8];
	add.s32 	%r56, %r55, %r54;
	ld.shared.u32 	%r57, [%r18+12];
	add.s32 	%r58, %r57, %r56;
	ld.shared.u32 	%r59, [%r18+16];
	add.s32 	%r60, %r59, %r58;
	ld.shared.u32 	%r61, [%r18+20];
	add.s32 	%r62, %r61, %r60;
	ld.shared.u32 	%r63, [%r18+24];
	add.s32 	%r64, %r63, %r62;
	ld.shared.u32 	%r65, [%r18+28];
	add.s32 	%r66, %r65, %r64;
	ld.shared.u32 	%r67, [%r18+32];
	add.s32 	%r68, %r67, %r66;
	ld.shared.u32 	%r69, [%r18+36];
	add.s32 	%r70, %r69, %r68;
	ld.shared.u32 	%r71, [%r18+40];
	add.s32 	%r72, %r71, %r70;
	ld.shared.u32 	%r73, [%r18+44];
	add.s32 	%r74, %r73, %r72;
	ld.shared.u32 	%r75, [%r18+48];
	add.s32 	%r76, %r75, %r74;
	ld.shared.u32 	%r77, [%r18+52];
	add.s32 	%r78, %r77, %r76;
	ld.shared.u32 	%r79, [%r18+56];
	add.s32 	%r80, %r79, %r78;
	ld.shared.u32 	%r81, [%r18+60];
	add.s32 	%r84, %r81, %r80;
	add.s32 	%r83, %r83, 128;
	setp.ne.s32 	%p2, %r83, 4160;
	@%p2 bra 	$L__BB0_2;
	cvta.to.global.u64 	%rd9, %rd1;
	atom.global.add.u32 	%r82, [%rd9], %r84;
$L__BB0_4:
	ret;

}


// ===== COMPILED SASS (sm_100) =====

	.target	sm_100

	.elftype	@"ET_EXEC"


//--------------------- .note.nv.tkinfo           --------------------------
	.section	.note.nv.tkinfo,"",@"SHT_NOTE"
	.sectionflags	@"SHF_NOTE_NV_TKINFO"
	.tkinfo
        /*0018*/ 	.word	0x00000002
        /*0030*/ 	.string	""
        /*0030*/ 	.string	"ptxas"
        /*0030*/ 	.string	"Cuda compilation tools, release 13.0, V13.0.88"
        /*0030*/ 	.string	"Build cuda_13.0.r13.0/compiler.36424714_0"
        /*0030*/ 	.string	"-arch sm_100 -m 64 "



//--------------------- .note.nv.cuinfo           --------------------------
	.section	.note.nv.cuinfo,"",@"SHT_NOTE"
	.sectionflags	@"SHF_NOTE_NV_CUINFO"
        /*0018*/ 	.short	0x0002
        /*001a*/ 	.short	0x0064
        /*001c*/ 	.short	0x0082
	.zero		2


//--------------------- .nv.info                  --------------------------
	.section	.nv.info,"",@"SHT_CUDA_INFO"
	.align	4


	//----- nvinfo : EIATTR_REGCOUNT
	.align		4
        /*0000*/ 	.byte	0x04, 0x2f
        /*0002*/ 	.short	(.L_1 - .L_0)
	.align		4
.L_0:
        /*0004*/ 	.word	index@(_Z6kernelPiS_Pj)
        /*0008*/ 	.word	0x0000001e


	//----- nvinfo : EIATTR_FRAME_SIZE
	.align		4
.L_1:
        /*000c*/ 	.byte	0x04, 0x11
        /*000e*/ 	.short	(.L_3 - .L_2)
	.align		4
.L_2:
        /*0010*/ 	.word	index@(_Z6kernelPiS_Pj)
        /*0014*/ 	.word	0x00000000


	//----- nvinfo : EIATTR_MIN_STACK_SIZE
	.align		4
.L_3:
        /*0018*/ 	.byte	0x04, 0x12
        /*001a*/ 	.short	(.L_5 - .L_4)
	.align		4
.L_4:
        /*001c*/ 	.word	index@(_Z6kernelPiS_Pj)
        /*0020*/ 	.word	0x00000000
.L_5:


//--------------------- .nv.compat                --------------------------
	.section	.nv.compat,"",@"SHT_CUDA_COMPAT_INFO"
	.align	4
        /*0000*/ 	.byte	0x02, 0x09, 0x00, 0x00, 0x02, 0x02, 0x01, 0x00, 0x02, 0x05, 0x05, 0x00, 0x03, 0x07, 0x01, 0x01
        /*0010*/ 	.byte	0x02, 0x03, 0x00, 0x00, 0x02, 0x06, 0x01, 0x00, 0x04, 0x0b, 0x08, 0x00, 0x09, 0x00, 0x00, 0x00
        /*0020*/ 	.byte	0x00, 0x00, 0x00, 0x00


//--------------------- .nv.info._Z6kernelPiS_Pj  --------------------------
	.section	.nv.info._Z6kernelPiS_Pj,"",@"SHT_CUDA_INFO"
	.sectionflags	@""
	.align	4


	//----- nvinfo : EIATTR_CUDA_API_VERSION
	.align		4
        /*0000*/ 	.byte	0x04, 0x37
        /*0002*/ 	.short	(.L_7 - .L_6)
.L_6:
        /*0004*/ 	.word	0x00000082


	//----- nvinfo : EIATTR_KPARAM_INFO
	.align		4
.L_7:
        /*0008*/ 	.byte	0x04, 0x17
        /*000a*/ 	.short	(.L_9 - .L_8)
.L_8:
        /*000c*/ 	.word	0x00000000
        /*0010*/ 	.short	0x0002
        /*0012*/ 	.short	0x0010
        /*0014*/ 	.byte	0x00, 0xf5, 0x21, 0x00


	//----- nvinfo : EIATTR_KPARAM_INFO
	.align		4
.L_9:
        /*0018*/ 	.byte	0x04, 0x17
        /*001a*/ 	.short	(.L_11 - .L_10)
.L_10:
        /*001c*/ 	.word	0x00000000
        /*0020*/ 	.short	0x0001
        /*0022*/ 	.short	0x0008
        /*0024*/ 	.byte	0x00, 0xf5, 0x21, 0x00


	//----- nvinfo : EIATTR_KPARAM_INFO
	.align		4
.L_11:
        /*0028*/ 	.byte	0x04, 0x17
        /*002a*/ 	.short	(.L_13 - .L_12)
.L_12:
        /*002c*/ 	.word	0x00000000
        /*0030*/ 	.short	0x0000
        /*0032*/ 	.short	0x0000
        /*0034*/ 	.byte	0x00, 0xf5, 0x21, 0x00


	//----- nvinfo : EIATTR_SPARSE_MMA_MASK
	.align		4
.L_13:
        /*0038*/ 	.byte	0x03, 0x50
        /*003a*/ 	.short	0x0000


	//----- nvinfo : EIATTR_MAXREG_COUNT
	.align		4
        /*003c*/ 	.byte	0x03, 0x1b
        /*003e*/ 	.short	0x00ff


	//----- nvinfo : EIATTR_NUM_BARRIERS
	.align		4
        /*0040*/ 	.byte	0x02, 0x4c
        /*0042*/ 	.byte	0x01
	.zero		1


	//----- nvinfo : EIATTR_MERCURY_ISA_VERSION
	.align		4
        /*0044*/ 	.byte	0x03, 0x5f
        /*0046*/ 	.short	0x0101


	//----- nvinfo : EIATTR_VRC_CTA_INIT_COUNT
	.align		4
        /*0048*/ 	.byte	0x02, 0x4a
	.zero		1
	.zero		1


	//----- nvinfo : EIATTR_EXIT_INSTR_OFFSETS
	.align		4
        /*004c*/ 	.byte	0x04, 0x1c
        /*004e*/ 	.short	(.L_15 - .L_14)


	//   ....[0]....
.L_14:
        /*0050*/ 	.word	0x00000140


	//   ....[1]....
        /*0054*/ 	.word	0x00000340


	//----- nvinfo : EIATTR_CBANK_PARAM_SIZE
	.align		4
.L_15:
        /*0058*/ 	.byte	0x03, 0x19
        /*005a*/ 	.short	0x0018


	//----- nvinfo : EIATTR_PARAM_CBANK
	.align		4
        /*005c*/ 	.byte	0x04, 0x0a
        /*005e*/ 	.short	(.L_17 - .L_16)
	.align		4
.L_16:
        /*0060*/ 	.word	index@(.nv.constant0._Z6kernelPiS_Pj)
        /*0064*/ 	.short	0x0380
        /*0066*/ 	.short	0x0018


	//----- nvinfo : EIATTR_SW_WAR
	.align		4
.L_17:
        /*0068*/ 	.byte	0x04, 0x36
        /*006a*/ 	.short	(.L_19 - .L_18)
.L_18:
        /*006c*/ 	.word	0x00000008
.L_19:


//--------------------- .nv.callgraph             --------------------------
	.section	.nv.callgraph,"",@"SHT_CUDA_CALLGRAPH"
	.align	4
	.sectionentsize	8
	.align		4
        /*0000*/ 	.word	0x00000000
	.align		4
        /*0004*/ 	.word	0xffffffff
	.align		4
        /*0008*/ 	.word	0x00000000
	.align		4
        /*000c*/ 	.word	0xfffffffe
	.align		4
        /*0010*/ 	.word	0x00000000
	.align		4
        /*0014*/ 	.word	0xfffffffd
	.align		4
        /*0018*/ 	.word	0x00000000
	.align		4
        /*001c*/ 	.word	0xfffffffc


//--------------------- .text._Z6kernelPiS_Pj     --------------------------
	.section	.text._Z6kernelPiS_Pj,"ax",@progbits
	.align	128
        .global         _Z6kernelPiS_Pj
        .type           _Z6kernelPiS_Pj,@function
        .size           _Z6kernelPiS_Pj,(.L_x_2 - _Z6kernelPiS_Pj)
        .other          _Z6kernelPiS_Pj,@"STO_CUDA_ENTRY STV_DEFAULT"
_Z6kernelPiS_Pj:
.text._Z6kernelPiS_Pj:
[----:B------:R-:W-:Y:S01]  /*0000*/  LDC R1, c[0x0][0x37c] ;  /* 0x0000df00ff017b82 */ /* 0x000fe20000000800 */
[----:B------:R-:W0:Y:S07]  /*0010*/  S2R R7, SR_CTAID.X ;  /* 0x0000000000077919 */ /* 0x000e2e0000002500 */
[----:B------:R-:W1:Y:S01]  /*0020*/  LDC.64 R2, c[0x0][0x380] ;  /* 0x0000e000ff027b82 */ /* 0x000e620000000a00 */
[----:B------:R-:W0:Y:S01]  /*0030*/  LDCU UR4, c[0x0][0x360] ;  /* 0x00006c00ff0477ac */ /* 0x000e220008000800 */
[----:B------:R-:W0:Y:S01]  /*0040*/  S2R R6, SR_TID.X ;  /* 0x0000000000067919 */ /* 0x000e220000002100 */
[----:B------:R-:W2:Y:S05]  /*0050*/  LDCU.64 UR6, c[0x0][0x358] ;  /* 0x00006b00ff0677ac */ /* 0x000eaa0008000a00 */
[----:B------:R-:W3:Y:S01]  /*0060*/  LDC.64 R4, c[0x0][0x388] ;  /* 0x0000e200ff047b82 */ /* 0x000ee20000000a00 */
[----:B0-----:R-:W-:-:S04]  /*0070*/  IMAD R7, R7, UR4, R6 ;  /* 0x0000000407077c24 */ /* 0x001fc8000f8e0206 */
[----:B-1----:R-:W-:-:S04]  /*0080*/  IMAD.WIDE R2, R7, 0x4, R2 ;  /* 0x0000000407027825 */ /* 0x002fc800078e0202 */
[----:B---3--:R-:W-:Y:S02]  /*0090*/  IMAD.WIDE R4, R7, 0x4, R4 ;  /* 0x0000000407047825 */ /* 0x008fe400078e0204 */
[----:B--2---:R-:W2:Y:S04]  /*00a0*/  LDG.E R2, desc[UR6][R2.64] ;  /* 0x0000000602027981 */ /* 0x004ea8000c1e1900 */
[----:B------:R-:W2:Y:S01]  /*00b0*/  LDG.E R5, desc[UR6][R4.64] ;  /* 0x0000000604057981 */ /* 0x000ea2000c1e1900 */
[----:B------:R-:W0:Y:S01]  /*00c0*/  S2UR UR5, SR_CgaCtaId ;  /* 0x00000000000579c3 */ /* 0x000e220000008800 */
[----:B------:R-:W-:Y:S01]  /*00d0*/  UMOV UR4, 0x400 ;  /* 0x0000040000047882 */ /* 0x000fe20000000000 */
[----:B------:R-:W-:Y:S01]  /*00e0*/  ISETP.NE.AND P0, PT, R6, RZ, PT ;  /* 0x000000ff0600720c */ /* 0x000fe20003f05270 */
[----:B0-----:R-:W-:-:S06]  /*00f0*/  ULEA UR4, UR5, UR4, 0x18 ;  /* 0x0000000405047291 */ /* 0x001fcc000f8ec0ff */
[----:B------:R-:W-:Y:S01]  /*0100*/  LEA R7, R6, UR4, 0x2 ;  /* 0x0000000406077c11 */ /* 0x000fe2000f8e10ff */
[----:B--2---:R-:W-:-:S05]  /*0110*/  IMAD R0, R2, R5, RZ ;  /* 0x0000000502007224 */ /* 0x004fca00078e02ff */
[----:B------:R0:W-:Y:S01]  /*0120*/  STS [R7], R0 ;  /* 0x0000000007007388 */ /* 0x0001e20000000800 */
[----:B------:R-:W-:Y:S06]  /*0130*/  BAR.SYNC.DEFER_BLOCKING 0x0 ;  /* 0x0000000000007b1d */ /* 0x000fec0000010000 */
[----:B------:R-:W-:Y:S05]  /*0140*/  @P0 EXIT ;  /* 0x000000000000094d */ /* 0x000fea0003800000 */
[----:B------:R-:W-:Y:S02]  /*0150*/  IMAD.MOV.U32 R17, RZ, RZ, RZ ;  /* 0x000000ffff117224 */ /* 0x000fe400078e00ff */
[----:B0-----:R-:W-:-:S07]  /*0160*/  IMAD.MOV.U32 R0, RZ, RZ, 0x40 ;  /* 0x00000040ff007424 */ /* 0x001fce00078e00ff */
.L_x_0:
[----:B------:R-:W0:Y:S04]  /*0170*/  LDS.128 R4, [R0+UR4+-0x40] ;  /* 0xffffc00400047984 */ /* 0x000e280008000c00 */
[----:B------:R-:W1:Y:S04]  /*0180*/  LDS.128 R8, [R0+UR4+-0x30] ;  /* 0xffffd00400087984 */ /* 0x000e680008000c00 */
[----:B------:R-:W2:Y:S04]  /*0190*/  LDS.128 R24, [R0+UR4+-0x20] ;  /* 0xffffe00400187984 */ /* 0x000ea80008000c00 */
[----:B------:R-:W3:Y:S04]  /*01a0*/  LDS.128 R12, [R0+UR4+-0x10] ;  /* 0xfffff004000c7984 */ /* 0x000ee80008000c00 */
[----:B------:R-:W4:Y:S01]  /*01b0*/  LDS.128 R20, [R0+UR4] ;  /* 0x0000000400147984 */ /* 0x000f220008000c00 */
[----:B0-----:R-:W-:-:S03]  /*01c0*/  IADD3 R4, PT, PT, R5, R4, R17 ;  /* 0x0000000405047210 */ /* 0x001fc60007ffe011 */
[----:B------:R-:W0:Y:S01]  /*01d0*/  LDS.128 R16, [R0+UR4+0x10] ;  /* 0x0000100400107984 */ /* 0x000e220008000c00 */
[----:B------:R-:W-:-:S04]  /*01e0*/  IADD3 R4, PT, PT, R7, R6, R4 ;  /* 0x0000000607047210 */ /* 0x000fc80007ffe004 */
[----:B-1----:R-:W-:Y:S02]  /*01f0*/  IADD3 R8, PT, PT, R9, R8, R4 ;  /* 0x0000000809087210 */ /* 0x002fe40007ffe004 */
[----:B------:R-:W1:Y:S02]  /*0200*/  LDS.128 R4, [R0+UR4+0x20] ;  /* 0x0000200400047984 */ /* 0x000e640008000c00 */
[----:B------:R-:W-:-:S04]  /*0210*/  IADD3 R8, PT, PT, R11, R10, R8 ;  /* 0x0000000a0b087210 */ /* 0x000fc80007ffe008 */
[----:B--2---:R-:W-:Y:S02]  /*0220*/  IADD3 R24, PT, PT, R25, R24, R8 ;  /* 0x0000001819187210 */ /* 0x004fe40007ffe008 */
[----:B------:R2:W5:Y:S02]  /*0230*/  LDS.128 R8, [R0+UR4+0x30] ;  /* 0x0000300400087984 */ /* 0x0005640008000c00 */
[----:B------:R-:W-:-:S04]  /*0240*/  IADD3 R24, PT, PT, R27, R26, R24 ;  /* 0x0000001a1b187210 */ /* 0x000fc80007ffe018 */
[----:B---3--:R-:W-:Y:S01]  /*0250*/  IADD3 R12, PT, PT, R13, R12, R24 ;  /* 0x0000000c0d0c7210 */ /* 0x008fe20007ffe018 */
[----:B--2---:R-:W-:-:S03]  /*0260*/  VIADD R0, R0, 0x80 ;  /* 0x0000008000007836 */ /* 0x004fc60000000000 */
[----:B------:R-:W-:Y:S02]  /*0270*/  IADD3 R12, PT, PT, R15, R14, R12 ;  /* 0x0000000e0f0c7210 */ /* 0x000fe40007ffe00c */
[----:B------:R-:W-:Y:S02]  /*0280*/  ISETP.NE.AND P0, PT, R0, 0x1040, PT ;  /* 0x000010400000780c */ /* 0x000fe40003f05270 */
[----:B----4-:R-:W-:-:S04]  /*0290*/  IADD3 R12, PT, PT, R21, R20, R12 ;  /* 0x00000014150c7210 */ /* 0x010fc80007ffe00c */
[----:B------:R-:W-:-:S04]  /*02a0*/  IADD3 R12, PT, PT, R23, R22, R12 ;  /* 0x00000016170c7210 */ /* 0x000fc80007ffe00c */
[----:B0-----:R-:W-:-:S04]  /*02b0*/  IADD3 R12, PT, PT, R17, R16, R12 ;  /* 0x00000010110c7210 */ /* 0x001fc80007ffe00c */
[----:B------:R-:W-:-:S04]  /*02c0*/  IADD3 R12, PT, PT, R19, R18, R12 ;  /* 0x00000012130c7210 */ /* 0x000fc80007ffe00c */
[----:B-1----:R-:W-:-:S04]  /*02d0*/  IADD3 R4, PT, PT, R5, R4, R12 ;  /* 0x0000000405047210 */ /* 0x002fc80007ffe00c */
[----:B------:R-:W-:-:S04]  /*02e0*/  IADD3 R4, PT, PT, R7, R6, R4 ;  /* 0x0000000607047210 */ /* 0x000fc80007ffe004 */
[----:B-----5:R-:W-:-:S04]  /*02f0*/  IADD3 R4, PT, PT, R9, R8, R4 ;  /* 0x0000000809047210 */ /* 0x020fc80007ffe004 */
[----:B------:R-:W-:Y:S01]  /*0300*/  IADD3 R17, PT, PT, R11, R10, R4 ;  /* 0x0000000a0b117210 */ /* 0x000fe20007ffe004 */
[----:B------:R-:W-:Y:S06]  /*0310*/  @P0 BRA `(.L_x_0) ;  /* 0xfffffffc00940947 */ /* 0x000fec000383ffff */
[----:B------:R-:W0:Y:S02]  /*0320*/  LDC.64 R2, c[0x0][0x390] ;  /* 0x0000e400ff027b82 */ /* 0x000e240000000a00 */
[----:B0-----:R-:W-:Y:S01]  /*0330*/  REDG.E.ADD.STRONG.GPU desc[UR6][R2.64], R17 ;  /* 0x000000110200798e */ /* 0x001fe2000c12e106 */
[----:B------:R-:W-:Y:S05]  /*0340*/  EXIT ;  /* 0x000000000000794d */ /* 0x000fea0003800000 */
.L_x_1:
[----:B------:R-:W-:-:S00]  /*0350*/  BRA `(.L_x_1) ;  /* 0xfffffffc00fc7947 */ /* 0x000fc0000383ffff */
[----:B------:R-:W-:-:S00]  /*0360*/  NOP ;  /* 0x0000000000007918 */ /* 0x000fc00000000000 */
        /* <DEDUP_REMOVED lines=9> */
.L_x_2:


//--------------------- .nv.shared._Z6kernelPiS_Pj --------------------------
	.section	.nv.shared._Z6kernelPiS_Pj,"aw",@nobits
	.sectionflags	@""
	.align	4
.nv.shared._Z6kernelPiS_Pj:
	.zero		5120


//--------------------- .nv.shared.reserved.0     --------------------------
	.section	.nv.shared.reserved.0,"aw",@nobits
	.weak		__nv_reservedSMEM_offset_0_alias
	.size		__nv_reservedSMEM_offset_0_alias, 0, 64
	.other		__nv_reservedSMEM_offset_0_alias,@"STO_CUDA_RESERVED_SHARED STV_DEFAULT"
__nv_reservedSMEM_offset_0_alias:
	.zero		0
	.zero		64


//--------------------- .nv.constant0._Z6kernelPiS_Pj --------------------------
	.section	.nv.constant0._Z6kernelPiS_Pj,"a",@progbits
	.sectionflags	@""
	.align	4
.nv.constant0._Z6kernelPiS_Pj:
	.zero		920


//--------------------- SYMBOLS --------------------------

	.type		.nv.reservedSmem.offset0,@object
	.size		.nv.reservedSmem.offset0,0x4
	.type		.nv.reservedSmem.cap,@object
	.size		.nv.reservedSmem.cap,0x4
